	.headerflags	@"EF_CUDA_TEXMODE_UNIFIED EF_CUDA_64BIT_ADDRESS EF_CUDA_SM89 EF_CUDA_VIRTUAL_SM(EF_CUDA_SM89)"
	.elftype	@"ET_EXEC"


//--------------------- .nv.info                  --------------------------
	.section	.nv.info,"",@"SHT_CUDA_INFO"
	.align	4


	//----- nvinfo : EIATTR_REGCOUNT
	.align		4
        /*0000*/ 	.byte	0x04, 0x2f
        /*0002*/ 	.short	(.L_1 - .L_0)
	.align		4
.L_0:
        /*0004*/ 	.word	index@(triton__0d1d2de)
        /*0008*/ 	.word	0x0000000c


	//----- nvinfo : EIATTR_MAX_STACK_SIZE
	.align		4
.L_1:
        /*000c*/ 	.byte	0x04, 0x23
        /*000e*/ 	.short	(.L_3 - .L_2)
	.align		4
.L_2:
        /*0010*/ 	.word	index@(triton__0d1d2de)
        /*0014*/ 	.word	0x00000000


	//----- nvinfo : EIATTR_MIN_STACK_SIZE
	.align		4
.L_3:
        /*0018*/ 	.byte	0x04, 0x12
        /*001a*/ 	.short	(.L_5 - .L_4)
	.align		4
.L_4:
        /*001c*/ 	.word	index@(triton__0d1d2de)
        /*0020*/ 	.word	0x00000000


	//----- nvinfo : EIATTR_FRAME_SIZE
	.align		4
.L_5:
        /*0024*/ 	.byte	0x04, 0x11
        /*0026*/ 	.short	(.L_7 - .L_6)
	.align		4
.L_6:
        /*0028*/ 	.word	index@(triton__0d1d2de)
        /*002c*/ 	.word	0x00000000
.L_7:


//--------------------- .nv.info.triton__0d1d2de  --------------------------
	.section	.nv.info.triton__0d1d2de,"",@"SHT_CUDA_INFO"
	.align	4


	//----- nvinfo : EIATTR_CUDA_API_VERSION
	.align		4
        /*0000*/ 	.byte	0x04, 0x37
        /*0002*/ 	.short	(.L_9 - .L_8)
.L_8:
        /*0004*/ 	.word	0x0000007b


	//----- nvinfo : EIATTR_PARAM_CBANK
	.align		4
.L_9:
        /*0008*/ 	.byte	0x04, 0x0a
        /*000a*/ 	.short	(.L_11 - .L_10)
	.align		4
.L_10:
        /*000c*/ 	.word	index@(.nv.constant0.triton__0d1d2de)
        /*0010*/ 	.short	0x0160
        /*0012*/ 	.short	0x0014


	//----- nvinfo : EIATTR_CBANK_PARAM_SIZE
	.align		4
.L_11:
        /*0014*/ 	.byte	0x03, 0x19
        /*0016*/ 	.short	0x0014


	//----- nvinfo : EIATTR_KPARAM_INFO
	.align		4
        /*0018*/ 	.byte	0x04, 0x17
        /*001a*/ 	.short	(.L_13 - .L_12)
.L_12:
        /*001c*/ 	.word	0x00000000
        /*0020*/ 	.short	0x0002
        /*0022*/ 	.short	0x0010
        /*0024*/ 	.byte	0x00, 0xf0, 0x11, 0x00


	//----- nvinfo : EIATTR_KPARAM_INFO
	.align		4
.L_13:
        /*0028*/ 	.byte	0x04, 0x17
        /*002a*/ 	.short	(.L_15 - .L_14)
.L_14:
        /*002c*/ 	.word	0x00000000
        /*0030*/ 	.short	0x0001
        /*0032*/ 	.short	0x0008
        /*0034*/ 	.byte	0x00, 0xf0, 0x21, 0x00


	//----- nvinfo : EIATTR_KPARAM_INFO
	.align		4
.L_15:
        /*0038*/ 	.byte	0x04, 0x17
        /*003a*/ 	.short	(.L_17 - .L_16)
.L_16:
        /*003c*/ 	.word	0x00000000
        /*0040*/ 	.short	0x0000
        /*0042*/ 	.short	0x0000
        /*0044*/ 	.byte	0x00, 0xf0, 0x21, 0x00


	//----- nvinfo : EIATTR_MAXREG_COUNT
	.align		4
.L_17:
        /*0048*/ 	.byte	0x03, 0x1b
        /*004a*/ 	.short	0x00ff


	//----- nvinfo : EIATTR_EXIT_INSTR_OFFSETS
	.align		4
        /*004c*/ 	.byte	0x04, 0x1c
        /*004e*/ 	.short	(.L_19 - .L_18)


	//   ....[0]....
.L_18:
        /*0050*/ 	.word	0x000001e0


	//----- nvinfo : EIATTR_MAX_THREADS
	.align		4
.L_19:
        /*0054*/ 	.byte	0x04, 0x05
        /*0056*/ 	.short	(.L_21 - .L_20)
.L_20:
        /*0058*/ 	.word	0x00000100
        /*005c*/ 	.word	0x00000001
        /*0060*/ 	.word	0x00000001
.L_21:


//--------------------- .nv.rel.action            --------------------------
	.section	.nv.rel.action,"",@"SHT_CUDA_RELOCINFO"
	.align	8
	.sectionentsize	8
        /*0000*/ 	.byte	0x73, 0x00, 0x00, 0x00, 0x00, 0x00, 0x00, 0x00, 0x00, 0x00, 0x00, 0x11, 0x25, 0x00, 0x05, 0x36


//--------------------- .nv.constant0.triton__0d1d2de --------------------------
	.section	.nv.constant0.triton__0d1d2de,"a",@progbits
	.align	4
.nv.constant0.triton__0d1d2de:
	.zero		372


//--------------------- .text.triton__0d1d2de     --------------------------
	.section	.text.triton__0d1d2de,"ax",@progbits
	.sectioninfo	@"SHI_REGISTERS=12"
	.align	128
        .global         triton__0d1d2de
        .type           triton__0d1d2de,@function
        .size           triton__0d1d2de,(.L_x_1 - triton__0d1d2de)
        .other          triton__0d1d2de,@"STO_CUDA_ENTRY STV_DEFAULT"
triton__0d1d2de:
.text.triton__0d1d2de:
[----:B------:R-:W-:-:S02]  /*0000*/  IMAD.MOV.U32 R1, RZ, RZ, c[0x0][0x28] ;  /* 0x00000a00ff017624 */ /* 0x000fc400078e00ff */
[----:B------:R-:W0:Y:S01]  /*0010*/  S2R R0, SR_TID.X ;  /* 0x0000000000007919 */ /* 0x000e220000002100 */
[----:B------:R-:W-:Y:S01]  /*0020*/  IMAD.MOV.U32 R9, RZ, RZ, 0x2 ;  /* 0x00000002ff097424 */ /* 0x000fe200078e00ff */
[----:B------:R-:W-:Y:S02]  /*0030*/  ULDC.64 UR4, c[0x0][0x118] ;  /* 0x0000460000047ab9 */ /* 0x000fe40000000a00 */
[----:B------:R-:W1:Y:S01]  /*0040*/  S2R R5, SR_CTAID.X ;  /* 0x0000000000057919 */ /* 0x000e620000002500 */
[----:B0-----:R-:W-:-:S05]  /*0050*/  IMAD.SHL.U32 R0, R0, 0x2, RZ ;  /* 0x0000000200007824 */ /* 0x001fca00078e00ff */
[----:B------:R-:W-:-:S05]  /*0060*/  LOP3.LUT R0, R0, 0x1fe, RZ, 0xc0, !PT ;  /* 0x000001fe00007812 */ /* 0x000fca00078ec0ff */
[----:B-1----:R-:W-:Y:S01]  /*0070*/  IMAD R0, R5, 0x200, R0 ;  /* 0x0000020005007824 */ /* 0x002fe200078e0200 */
[----:B------:R-:W-:-:S04]  /*0080*/  SHF.R.S32.HI R5, RZ, 0x16, R5 ;  /* 0x00000016ff057819 */ /* 0x000fc80000011405 */
[----:B------:R-:W-:Y:S02]  /*0090*/  SHF.R.S32.HI R3, RZ, 0x1f, R0 ;  /* 0x0000001fff037819 */ /* 0x000fe40000011400 */
[----:B------:R-:W-:Y:S02]  /*00a0*/  SGXT R5, R5, 0x1 ;  /* 0x000000010505781a */ /* 0x000fe40000000200 */
[-C--:B------:R-:W-:Y:S02]  /*00b0*/  LEA.HI R3, R3, R0.reuse, RZ, 0x8 ;  /* 0x0000000003037211 */ /* 0x080fe400078f40ff */
[----:B------:R-:W-:Y:S02]  /*00c0*/  LEA.HI R5, R5, R0, RZ, 0xc ;  /* 0x0000000005057211 */ /* 0x000fe400078f60ff */
[----:B------:R-:W-:Y:S02]  /*00d0*/  SHF.R.S32.HI R2, RZ, 0x8, R3 ;  /* 0x00000008ff027819 */ /* 0x000fe40000011403 */
[----:B------:R-:W-:-:S02]  /*00e0*/  LOP3.LUT R3, R3, 0xffffff00, RZ, 0xc0, !PT ;  /* 0xffffff0003037812 */ /* 0x000fc400078ec0ff */
[----:B------:R-:W-:Y:S02]  /*00f0*/  LEA.HI R4, R2, R2, RZ, 0x4 ;  /* 0x0000000202047211 */ /* 0x000fe400078f20ff */
[----:B------:R-:W-:Y:S01]  /*0100*/  SHF.R.S32.HI R6, RZ, 0xc, R5 ;  /* 0x0000000cff067819 */ /* 0x000fe20000011405 */
[----:B------:R-:W-:Y:S01]  /*0110*/  IMAD.IADD R3, R0, 0x1, -R3 ;  /* 0x0000000100037824 */ /* 0x000fe200078e0a03 */
[----:B------:R-:W-:-:S03]  /*0120*/  LOP3.LUT R5, R4, 0x7f0, RZ, 0xc0, !PT ;  /* 0x000007f004057812 */ /* 0x000fc600078ec0ff */
[----:B------:R-:W-:Y:S02]  /*0130*/  IMAD R6, R6, 0x100, R3 ;  /* 0x0000010006067824 */ /* 0x000fe400078e0203 */
[----:B------:R-:W-:-:S04]  /*0140*/  IMAD.IADD R5, R2, 0x1, -R5 ;  /* 0x0000000102057824 */ /* 0x000fc800078e0a05 */
[----:B------:R-:W-:-:S04]  /*0150*/  IMAD R2, R5, 0x200000, R6 ;  /* 0x0020000005027824 */ /* 0x000fc800078e0206 */
[----:B------:R-:W-:-:S06]  /*0160*/  IMAD.WIDE R2, R2, R9, c[0x0][0x160] ;  /* 0x0000580002027625 */ /* 0x000fcc00078e0209 */
[----:B------:R-:W2:Y:S02]  /*0170*/  LDG.E R2, [R2.64] ;  /* 0x0000000402027981 */ /* 0x000ea4000c1e1900 */
[C---:B--2---:R-:W-:Y:S01]  /*0180*/  PRMT R4, R2.reuse, 0x7632, R4 ;  /* 0x0000763202047816 */ /* 0x044fe20000000004 */
[----:B------:R-:W-:-:S04]  /*0190*/  IMAD.U32 R6, R2, 0x10000, RZ ;  /* 0x0001000002067824 */ /* 0x000fc800078e00ff */
[----:B------:R-:W-:Y:S02]  /*01a0*/  IMAD.U32 R7, R4, 0x10000, RZ ;  /* 0x0001000004077824 */ /* 0x000fe400078e00ff */
[----:B------:R-:W-:-:S03]  /*01b0*/  IMAD.WIDE R4, R0, R9, c[0x0][0x168] ;  /* 0x00005a0000047625 */ /* 0x000fc600078e0209 */
[----:B------:R-:W-:-:S05]  /*01c0*/  F2FP.BF16.F32.PACK_AB R7, R7, R6 ;  /* 0x000000060707723e */ /* 0x000fca00000010ff */
[----:B------:R-:W-:Y:S01]  /*01d0*/  STG.E [R4.64], R7 ;  /* 0x0000000704007986 */ /* 0x000fe2000c101904 */
[----:B------:R-:W-:Y:S05]  /*01e0*/  EXIT ;  /* 0x000000000000794d */ /* 0x000fea0003800000 */
.L_x_0:
[----:B------:R-:W-:-:S00]  /*01f0*/  BRA `(.L_x_0) ;  /* 0xfffffff000007947 */ /* 0x000fc0000383ffff */
[----:B------:R-:W-:-:S00]  /*0200*/  NOP ;  /* 0x0000000000007918 */ /* 0x000fc00000000000 */
[----:B------:R-:W-:-:S00]  /*0210*/  NOP ;  /* 0x0000000000007918 */ /* 0x000fc00000000000 */
[----:B------:R-:W-:-:S00]  /*0220*/  NOP ;  /* 0x0000000000007918 */ /* 0x000fc00000000000 */
[----:B------:R-:W-:-:S00]  /*0230*/  NOP ;  /* 0x0000000000007918 */ /* 0x000fc00000000000 */
[----:B------:R-:W-:-:S00]  /*0240*/  NOP ;  /* 0x0000000000007918 */ /* 0x000fc00000000000 */
[----:B------:R-:W-:-:S00]  /*0250*/  NOP ;  /* 0x0000000000007918 */ /* 0x000fc00000000000 */
[----:B------:R-:W-:-:S00]  /*0260*/  NOP ;  /* 0x0000000000007918 */ /* 0x000fc00000000000 */
[----:B------:R-:W-:-:S00]  /*0270*/  NOP ;  /* 0x0000000000007918 */ /* 0x000fc00000000000 */
.L_x_1:
